//
// Generated by NVIDIA NVVM Compiler
//
// Compiler Build ID: CL-36424714
// Cuda compilation tools, release 13.0, V13.0.88
// Based on NVVM 20.0.0
//

.version 9.0
.target sm_100
.address_size 64

	// .globl	_ZN8kernel_633sum_with_thread_wide_memcpy_asyncEPfmS0_
.func _ZN8kernel_614copy_to_sharedEPA4_6float4Pv
(
	.param .b64 _ZN8kernel_614copy_to_sharedEPA4_6float4Pv_param_0
)
;
.extern .func __assertfail
(
	.param .b64 __assertfail_param_0,
	.param .b64 __assertfail_param_1,
	.param .b32 __assertfail_param_2,
	.param .b64 __assertfail_param_3,
	.param .b64 __assertfail_param_4
)
;
.global .align 1 .b8 __unnamed_1[82] = {118, 111, 105, 100, 32, 107, 101, 114, 110, 101, 108, 95, 54, 58, 58, 115, 117, 109, 95, 119, 105, 116, 104, 95, 116, 104, 114, 101, 97, 100, 95, 119, 105, 100, 101, 95, 109, 101, 109, 99, 112, 121, 95, 97, 115, 121, 110, 99, 40, 102, 108, 111, 97, 116, 32, 42, 44, 32, 117, 110, 115, 105, 103, 110, 101, 100, 32, 108, 111, 110, 103, 44, 32, 102, 108, 111, 97, 116, 32, 42, 41};
.shared .align 16 .b8 _ZZN8kernel_633sum_with_thread_wide_memcpy_asyncEPfmS0_E12sharedTile2D[512];
// _ZZN8kernel_633sum_with_thread_wide_memcpy_asyncEPfmS0_E10sharedTile has been demoted
.global .align 1 .b8 $str[25] = {110, 32, 37, 32, 66, 76, 79, 67, 75, 95, 84, 73, 76, 69, 95, 83, 73, 90, 69, 32, 61, 61, 32, 48};
.global .align 1 .b8 $str$1[27] = {47, 116, 109, 112, 47, 115, 97, 115, 115, 95, 99, 117, 95, 97, 108, 100, 105, 56, 113, 53, 104, 47, 107, 46, 99, 117};

.visible .entry _ZN8kernel_633sum_with_thread_wide_memcpy_asyncEPfmS0_(
	.param .u64 .ptr .align 1 _ZN8kernel_633sum_with_thread_wide_memcpy_asyncEPfmS0__param_0,
	.param .u64 _ZN8kernel_633sum_with_thread_wide_memcpy_asyncEPfmS0__param_1,
	.param .u64 .ptr .align 1 _ZN8kernel_633sum_with_thread_wide_memcpy_asyncEPfmS0__param_2
)
{
	.reg .pred 	%p<19>;
	.reg .b32 	%r<64>;
	.reg .b32 	%f<111>;
	.reg .b64 	%rd<66>;
	// demoted variable
	.shared .align 4 .b8 _ZZN8kernel_633sum_with_thread_wide_memcpy_asyncEPfmS0_E10sharedTile[512];
	ld.param.u64 	%rd34, [_ZN8kernel_633sum_with_thread_wide_memcpy_asyncEPfmS0__param_0];
	ld.param.u64 	%rd36, [_ZN8kernel_633sum_with_thread_wide_memcpy_asyncEPfmS0__param_1];
	ld.param.u64 	%rd35, [_ZN8kernel_633sum_with_thread_wide_memcpy_asyncEPfmS0__param_2];
	mov.u32 	%r1, %ctaid.x;
	shl.b32 	%r20, %r1, 7;
	cvt.u64.u32 	%rd1, %r20;
	add.s64 	%rd37, %rd1, 128;
	min.u64 	%rd2, %rd37, %rd36;
	and.b64  	%rd38, %rd36, 127;
	setp.eq.s64 	%p1, %rd38, 0;
	@%p1 bra 	$L__BB0_2;
	mov.u64 	%rd39, $str;
	cvta.global.u64 	%rd40, %rd39;
	mov.u64 	%rd41, $str$1;
	cvta.global.u64 	%rd42, %rd41;
	mov.u64 	%rd43, __unnamed_1;
	cvta.global.u64 	%rd44, %rd43;
	{ // callseq 0, 0
	.param .b64 param0;
	st.param.b64 	[param0], %rd40;
	.param .b64 param1;
	st.param.b64 	[param1], %rd42;
	.param .b32 param2;
	st.param.b32 	[param2], 46;
	.param .b64 param3;
	st.param.b64 	[param3], %rd44;
	.param .b64 param4;
	st.param.b64 	[param4], 1;
	call.uni 
	__assertfail, 
	(
	param0, 
	param1, 
	param2, 
	param3, 
	param4
	);
	} // callseq 0
$L__BB0_2:
	shl.b64 	%rd45, %rd1, 2;
	add.s64 	%rd46, %rd34, %rd45;
	{ // callseq 1, 0
	.param .b64 param0;
	st.param.b64 	[param0], %rd46;
	call.uni 
	_ZN8kernel_614copy_to_sharedEPA4_6float4Pv, 
	(
	param0
	);
	} // callseq 1
	bar.sync 	0;
	mov.u32 	%r2, %tid.x;
	setp.gt.u32 	%p2, %r2, 31;
	shl.b32 	%r21, %r2, 4;
	mov.u32 	%r22, _ZZN8kernel_633sum_with_thread_wide_memcpy_asyncEPfmS0_E10sharedTile;
	add.s32 	%r3, %r22, %r21;
	@%p2 bra 	$L__BB0_4;
	and.b32  	%r24, %r21, 16320;
	mov.u32 	%r25, _ZZN8kernel_633sum_with_thread_wide_memcpy_asyncEPfmS0_E12sharedTile2D;
	add.s32 	%r26, %r25, %r24;
	and.b32  	%r27, %r21, 48;
	add.s32 	%r28, %r26, %r27;
	ld.shared.v4.f32 	{%f21, %f22, %f23, %f24}, [%r28];
	st.shared.v4.f32 	[%r3], {%f21, %f22, %f23, %f24};
$L__BB0_4:
	bar.sync 	0;
	cvt.u64.u32 	%rd47, %r2;
	add.s64 	%rd59, %rd1, %rd47;
	setp.ge.u64 	%p3, %rd59, %rd2;
	mov.f32 	%f101, 0f00000000;
	@%p3 bra 	$L__BB0_14;
	mov.u32 	%r29, %ntid.x;
	cvt.u64.u32 	%rd4, %r29;
	add.s64 	%rd48, %rd59, %rd4;
	max.u64 	%rd49, %rd2, %rd48;
	setp.lt.u64 	%p4, %rd48, %rd2;
	selp.u64 	%rd5, 1, 0, %p4;
	add.s64 	%rd50, %rd48, %rd5;
	sub.s64 	%rd6, %rd49, %rd50;
	and.b64  	%rd51, %rd6, -4294967296;
	setp.ne.s64 	%p5, %rd51, 0;
	@%p5 bra 	$L__BB0_7;
	cvt.u32.u64 	%r30, %rd4;
	cvt.u32.u64 	%r31, %rd6;
	div.u32 	%r32, %r31, %r30;
	cvt.u64.u32 	%rd56, %r32;
	bra.uni 	$L__BB0_8;
$L__BB0_7:
	div.u64 	%rd56, %rd6, %rd4;
$L__BB0_8:
	add.s64 	%rd10, %rd56, %rd5;
	and.b64  	%rd52, %rd10, 3;
	setp.eq.s64 	%p6, %rd52, 3;
	mov.f32 	%f101, 0f00000000;
	@%p6 bra 	$L__BB0_11;
	cvt.u32.u64 	%r33, %rd4;
	shl.b32 	%r34, %r2, 2;
	add.s32 	%r60, %r22, %r34;
	shl.b32 	%r5, %r33, 2;
	add.s64 	%rd53, %rd10, 1;
	and.b64  	%rd57, %rd53, 3;
	mov.f32 	%f101, 0f00000000;
$L__BB0_10:
	.pragma "nounroll";
	ld.shared.f32 	%f29, [%r60];
	add.f32 	%f101, %f101, %f29;
	add.s64 	%rd59, %rd59, %rd4;
	add.s32 	%r60, %r60, %r5;
	add.s64 	%rd57, %rd57, -1;
	setp.ne.s64 	%p7, %rd57, 0;
	@%p7 bra 	$L__BB0_10;
$L__BB0_11:
	setp.lt.u64 	%p8, %rd10, 3;
	@%p8 bra 	$L__BB0_14;
	cvt.u32.u64 	%r36, %rd4;
	shl.b64 	%rd17, %rd4, 2;
	shl.b32 	%r8, %r36, 2;
	cvt.u32.u64 	%r37, %rd59;
	shl.b32 	%r38, %r37, 2;
	shl.b32 	%r39, %r1, 9;
	sub.s32 	%r40, %r38, %r39;
	add.s32 	%r61, %r22, %r40;
	shl.b32 	%r10, %r36, 4;
	shl.b32 	%r11, %r36, 3;
	mul.lo.s32 	%r12, %r36, 12;
$L__BB0_13:
	ld.shared.f32 	%f30, [%r61];
	add.f32 	%f31, %f101, %f30;
	add.s32 	%r42, %r61, %r8;
	ld.shared.f32 	%f32, [%r42];
	add.f32 	%f33, %f31, %f32;
	add.s32 	%r43, %r61, %r11;
	ld.shared.f32 	%f34, [%r43];
	add.f32 	%f35, %f33, %f34;
	add.s32 	%r44, %r61, %r12;
	ld.shared.f32 	%f36, [%r44];
	add.f32 	%f101, %f35, %f36;
	add.s64 	%rd59, %rd59, %rd17;
	add.s32 	%r61, %r61, %r10;
	setp.lt.u64 	%p9, %rd59, %rd2;
	@%p9 bra 	$L__BB0_13;
$L__BB0_14:
	bar.sync 	0;
	mad.lo.s32 	%r45, %r2, -12, %r3;
	st.shared.f32 	[%r45], %f101;
	bar.sync 	0;
	setp.ne.s32 	%p10, %r2, 0;
	@%p10 bra 	$L__BB0_28;
	mov.u32 	%r46, %ntid.x;
	cvt.u64.u32 	%rd20, %r46;
	and.b64  	%rd21, %rd20, 15;
	setp.lt.u32 	%p11, %r46, 16;
	mov.f32 	%f110, 0f00000000;
	mov.b64 	%rd63, 0;
	@%p11 bra 	$L__BB0_18;
	add.s32 	%r62, %r22, 32;
	and.b64  	%rd63, %rd20, 2032;
	mov.f32 	%f110, 0f00000000;
	mov.u64 	%rd61, %rd63;
$L__BB0_17:
	.pragma "nounroll";
	ld.shared.f32 	%f40, [%r62+-32];
	add.f32 	%f41, %f110, %f40;
	ld.shared.f32 	%f42, [%r62+-28];
	add.f32 	%f43, %f41, %f42;
	ld.shared.f32 	%f44, [%r62+-24];
	add.f32 	%f45, %f43, %f44;
	ld.shared.f32 	%f46, [%r62+-20];
	add.f32 	%f47, %f45, %f46;
	ld.shared.f32 	%f48, [%r62+-16];
	add.f32 	%f49, %f47, %f48;
	ld.shared.f32 	%f50, [%r62+-12];
	add.f32 	%f51, %f49, %f50;
	ld.shared.f32 	%f52, [%r62+-8];
	add.f32 	%f53, %f51, %f52;
	ld.shared.f32 	%f54, [%r62+-4];
	add.f32 	%f55, %f53, %f54;
	ld.shared.f32 	%f56, [%r62];
	add.f32 	%f57, %f55, %f56;
	ld.shared.f32 	%f58, [%r62+4];
	add.f32 	%f59, %f57, %f58;
	ld.shared.f32 	%f60, [%r62+8];
	add.f32 	%f61, %f59, %f60;
	ld.shared.f32 	%f62, [%r62+12];
	add.f32 	%f63, %f61, %f62;
	ld.shared.f32 	%f64, [%r62+16];
	add.f32 	%f65, %f63, %f64;
	ld.shared.f32 	%f66, [%r62+20];
	add.f32 	%f67, %f65, %f66;
	ld.shared.f32 	%f68, [%r62+24];
	add.f32 	%f69, %f67, %f68;
	ld.shared.f32 	%f70, [%r62+28];
	add.f32 	%f110, %f69, %f70;
	add.s64 	%rd61, %rd61, -16;
	add.s32 	%r62, %r62, 64;
	setp.ne.s64 	%p12, %rd61, 0;
	@%p12 bra 	$L__BB0_17;
$L__BB0_18:
	setp.eq.s64 	%p13, %rd21, 0;
	@%p13 bra 	$L__BB0_27;
	and.b64  	%rd26, %rd20, 7;
	setp.lt.u64 	%p14, %rd21, 8;
	@%p14 bra 	$L__BB0_21;
	cvt.u32.u64 	%r49, %rd63;
	shl.b32 	%r50, %r49, 2;
	add.s32 	%r52, %r22, %r50;
	ld.shared.f32 	%f72, [%r52];
	add.f32 	%f73, %f110, %f72;
	ld.shared.f32 	%f74, [%r52+4];
	add.f32 	%f75, %f73, %f74;
	ld.shared.f32 	%f76, [%r52+8];
	add.f32 	%f77, %f75, %f76;
	ld.shared.f32 	%f78, [%r52+12];
	add.f32 	%f79, %f77, %f78;
	ld.shared.f32 	%f80, [%r52+16];
	add.f32 	%f81, %f79, %f80;
	ld.shared.f32 	%f82, [%r52+20];
	add.f32 	%f83, %f81, %f82;
	ld.shared.f32 	%f84, [%r52+24];
	add.f32 	%f85, %f83, %f84;
	ld.shared.f32 	%f86, [%r52+28];
	add.f32 	%f110, %f85, %f86;
	add.s64 	%rd63, %rd63, 8;
$L__BB0_21:
	setp.eq.s64 	%p15, %rd26, 0;
	@%p15 bra 	$L__BB0_27;
	and.b64  	%rd65, %rd20, 3;
	setp.lt.u64 	%p16, %rd26, 4;
	@%p16 bra 	$L__BB0_24;
	cvt.u32.u64 	%r53, %rd63;
	shl.b32 	%r54, %r53, 2;
	add.s32 	%r56, %r22, %r54;
	ld.shared.f32 	%f88, [%r56];
	add.f32 	%f89, %f110, %f88;
	ld.shared.f32 	%f90, [%r56+4];
	add.f32 	%f91, %f89, %f90;
	ld.shared.f32 	%f92, [%r56+8];
	add.f32 	%f93, %f91, %f92;
	ld.shared.f32 	%f94, [%r56+12];
	add.f32 	%f110, %f93, %f94;
	add.s64 	%rd63, %rd63, 4;
$L__BB0_24:
	setp.eq.s64 	%p17, %rd65, 0;
	@%p17 bra 	$L__BB0_27;
	cvt.u32.u64 	%r57, %rd63;
	shl.b32 	%r58, %r57, 2;
	add.s32 	%r63, %r22, %r58;
$L__BB0_26:
	.pragma "nounroll";
	ld.shared.f32 	%f95, [%r63];
	add.f32 	%f110, %f110, %f95;
	add.s32 	%r63, %r63, 4;
	add.s64 	%rd65, %rd65, -1;
	setp.ne.s64 	%p18, %rd65, 0;
	@%p18 bra 	$L__BB0_26;
$L__BB0_27:
	cvta.to.global.u64 	%rd55, %rd35;
	atom.global.add.f32 	%f96, [%rd55], %f110;
$L__BB0_28:
	ret;

}
.func _ZN8kernel_614copy_to_sharedEPA4_6float4Pv(
	.param .b64 _ZN8kernel_614copy_to_sharedEPA4_6float4Pv_param_0
)
{
	.reg .pred 	%p<2>;
	.reg .b32 	%r<8>;
	.reg .b64 	%rd<6>;

	ld.param.u64 	%rd1, [_ZN8kernel_614copy_to_sharedEPA4_6float4Pv_param_0];
	mov.u32 	%r1, %tid.x;
	setp.gt.u32 	%p1, %r1, 31;
	@%p1 bra 	$L__BB1_2;
	shl.b32 	%r3, %r1, 4;
	and.b32  	%r4, %r3, 16320;
	mov.u32 	%r5, _ZZN8kernel_633sum_with_thread_wide_memcpy_asyncEPfmS0_E12sharedTile2D;
	add.s32 	%r6, %r5, %r4;
	and.b32  	%r7, %r3, 48;
	add.s32 	%r2, %r6, %r7;
	cvta.to.global.u64 	%rd3, %rd1;
	mul.wide.u32 	%rd4, %r1, 16;
	add.s64 	%rd5, %rd3, %rd4;
	add.s64 	%rd2, %rd5, 128;
	// begin inline asm
	cp.async.cg.shared.global [%r2], [%rd2], 16, 16;
	// end inline asm
$L__BB1_2:
	// begin inline asm
	cp.async.commit_group;
	// end inline asm
	// begin inline asm
	cp.async.wait_group 0;
	// end inline asm
	ret;

}


// ===== COMPILED SASS (sm_100) =====

	.target	sm_100

	.elftype	@"ET_EXEC"


//--------------------- .note.nv.tkinfo           --------------------------
	.section	.note.nv.tkinfo,"",@"SHT_NOTE"
	.sectionflags	@"SHF_NOTE_NV_TKINFO"
	.tkinfo
        /*0018*/ 	.word	0x00000002
        /*0030*/ 	.string	""
        /*0030*/ 	.string	"ptxas"
        /*0030*/ 	.string	"Cuda compilation tools, release 13.0, V13.0.88"
        /*0030*/ 	.string	"Build cuda_13.0.r13.0/compiler.36424714_0"
        /*0030*/ 	.string	"-arch sm_100 -m 64 "



//--------------------- .note.nv.cuinfo           --------------------------
	.section	.note.nv.cuinfo,"",@"SHT_NOTE"
	.sectionflags	@"SHF_NOTE_NV_CUINFO"
        /*0018*/ 	.short	0x0002
        /*001a*/ 	.short	0x0064
        /*001c*/ 	.short	0x0082
	.zero		2


//--------------------- .nv.info                  --------------------------
	.section	.nv.info,"",@"SHT_CUDA_INFO"
	.align	4


	//----- nvinfo : EIATTR_REGCOUNT
	.align		4
        /*0000*/ 	.byte	0x04, 0x2f
        /*0002*/ 	.short	(.L_4 - .L_3)
	.align		4
.L_3:
        /*0004*/ 	.word	index@(_ZN8kernel_633sum_with_thread_wide_memcpy_asyncEPfmS0_)
        /*0008*/ 	.word	0x0000001c


	//----- nvinfo : EIATTR_FRAME_SIZE
	.align		4
.L_4:
        /*000c*/ 	.byte	0x04, 0x11
        /*000e*/ 	.short	(.L_6 - .L_5)
	.align		4
.L_5:
        /*0010*/ 	.word	index@($__internal_0_$__cuda_sm20_div_u64)
        /*0014*/ 	.word	0x00000000


	//----- nvinfo : EIATTR_FRAME_SIZE
	.align		4
.L_6:
        /*0018*/ 	.byte	0x04, 0x11
        /*001a*/ 	.short	(.L_8 - .L_7)
	.align		4
.L_7:
        /*001c*/ 	.word	index@($_ZN8kernel_633sum_with_thread_wide_memcpy_asyncEPfmS0_$_ZN8kernel_614copy_to_sharedEPA4_6float4Pv)
        /*0020*/ 	.word	0x00000000


	//----- nvinfo : EIATTR_FRAME_SIZE
	.align		4
.L_8:
        /*0024*/ 	.byte	0x04, 0x11
        /*0026*/ 	.short	(.L_10 - .L_9)
	.align		4
.L_9:
        /*0028*/ 	.word	index@(_ZN8kernel_633sum_with_thread_wide_memcpy_asyncEPfmS0_)
        /*002c*/ 	.word	0x00000000


	//----- nvinfo : EIATTR_MIN_STACK_SIZE
	.align		4
.L_10:
        /*0030*/ 	.byte	0x04, 0x12
        /*0032*/ 	.short	(.L_12 - .L_11)
	.align		4
.L_11:
        /*0034*/ 	.word	index@(_ZN8kernel_633sum_with_thread_wide_memcpy_asyncEPfmS0_)
        /*0038*/ 	.word	0x00000000
.L_12:


//--------------------- .nv.compat                --------------------------
	.section	.nv.compat,"",@"SHT_CUDA_COMPAT_INFO"
	.align	4
        /*0000*/ 	.byte	0x02, 0x09, 0x00, 0x00, 0x02, 0x02, 0x01, 0x00, 0x02, 0x05, 0x05, 0x00, 0x03, 0x07, 0x01, 0x01
        /*0010*/ 	.byte	0x02, 0x03, 0x00, 0x00, 0x02, 0x06, 0x01, 0x00, 0x04, 0x0b, 0x08, 0x00, 0x09, 0x00, 0x00, 0x00
        /*0020*/ 	.byte	0x00, 0x00, 0x00, 0x00


//--------------------- .nv.info._ZN8kernel_633sum_with_thread_wide_memcpy_asyncEPfmS0_ --------------------------
	.section	.nv.info._ZN8kernel_633sum_with_thread_wide_memcpy_asyncEPfmS0_,"",@"SHT_CUDA_INFO"
	.sectionflags	@""
	.align	4


	//----- nvinfo : EIATTR_CUDA_API_VERSION
	.align		4
        /*0000*/ 	.byte	0x04, 0x37
        /*0002*/ 	.short	(.L_14 - .L_13)
.L_13:
        /*0004*/ 	.word	0x00000082


	//----- nvinfo : EIATTR_KPARAM_INFO
	.align		4
.L_14:
        /*0008*/ 	.byte	0x04, 0x17
        /*000a*/ 	.short	(.L_16 - .L_15)
.L_15:
        /*000c*/ 	.word	0x00000000
        /*0010*/ 	.short	0x0002
        /*0012*/ 	.short	0x0010
        /*0014*/ 	.byte	0x00, 0xf5, 0x21, 0x00


	//----- nvinfo : EIATTR_KPARAM_INFO
	.align		4
.L_16:
        /*0018*/ 	.byte	0x04, 0x17
        /*001a*/ 	.short	(.L_18 - .L_17)
.L_17:
        /*001c*/ 	.word	0x00000000
        /*0020*/ 	.short	0x0001
        /*0022*/ 	.short	0x0008
        /*0024*/ 	.byte	0x00, 0xf0, 0x21, 0x00


	//----- nvinfo : EIATTR_KPARAM_INFO
	.align		4
.L_18:
        /*0028*/ 	.byte	0x04, 0x17
        /*002a*/ 	.short	(.L_20 - .L_19)
.L_19:
        /*002c*/ 	.word	0x00000000
        /*0030*/ 	.short	0x0000
        /*0032*/ 	.short	0x0000
        /*0034*/ 	.byte	0x00, 0xf5, 0x21, 0x00


	//----- nvinfo : EIATTR_SPARSE_MMA_MASK
	.align		4
.L_20:
        /*0038*/ 	.byte	0x03, 0x50
        /*003a*/ 	.short	0x0000


	//----- nvinfo : EIATTR_MAXREG_COUNT
	.align		4
        /*003c*/ 	.byte	0x03, 0x1b
        /*003e*/ 	.short	0x00ff


	//----- nvinfo : EIATTR_NUM_BARRIERS
	.align		4
        /*0040*/ 	.byte	0x02, 0x4c
        /*0042*/ 	.byte	0x01
	.zero		1


	//----- nvinfo : EIATTR_EXTERNS
	.align		4
        /*0044*/ 	.byte	0x04, 0x0f
        /*0046*/ 	.short	(.L_22 - .L_21)


	//   ....[0]....
	.align		4
.L_21:
        /*0048*/ 	.word	index@(__assertfail)


	//----- nvinfo : EIATTR_MERCURY_ISA_VERSION
	.align		4
.L_22:
        /*004c*/ 	.byte	0x03, 0x5f
        /*004e*/ 	.short	0x0101


	//----- nvinfo : EIATTR_VRC_CTA_INIT_COUNT
	.align		4
        /*0050*/ 	.byte	0x02, 0x4a
	.zero		1
	.zero		1


	//----- nvinfo : EIATTR_SYSCALL_OFFSETS
	.align		4
        /*0054*/ 	.byte	0x04, 0x46
        /*0056*/ 	.short	(.L_24 - .L_23)


	//   ....[0]....
.L_23:
        /*0058*/ 	.word	0x000001b0


	//----- nvinfo : EIATTR_EXIT_INSTR_OFFSETS
	.align		4
.L_24:
        /*005c*/ 	.byte	0x04, 0x1c
        /*005e*/ 	.short	(.L_26 - .L_25)


	//   ....[0]....
.L_25:
        /*0060*/ 	.word	0x00000950


	//   ....[1]....
        /*0064*/ 	.word	0x00000ec0


	//----- nvinfo : EIATTR_CRS_STACK_SIZE
	.align		4
.L_26:
        /*0068*/ 	.byte	0x04, 0x1e
        /*006a*/ 	.short	(.L_28 - .L_27)
.L_27:
        /*006c*/ 	.word	0x00000000


	//----- nvinfo : EIATTR_CBANK_PARAM_SIZE
	.align		4
.L_28:
        /*0070*/ 	.byte	0x03, 0x19
        /*0072*/ 	.short	0x0018


	//----- nvinfo : EIATTR_PARAM_CBANK
	.align		4
        /*0074*/ 	.byte	0x04, 0x0a
        /*0076*/ 	.short	(.L_30 - .L_29)
	.align		4
.L_29:
        /*0078*/ 	.word	index@(.nv.constant0._ZN8kernel_633sum_with_thread_wide_memcpy_asyncEPfmS0_)
        /*007c*/ 	.short	0x0380
        /*007e*/ 	.short	0x0018


	//----- nvinfo : EIATTR_SW_WAR
	.align		4
.L_30:
        /*0080*/ 	.byte	0x04, 0x36
        /*0082*/ 	.short	(.L_32 - .L_31)
.L_31:
        /*0084*/ 	.word	0x00000008
.L_32:


//--------------------- .nv.callgraph             --------------------------
	.section	.nv.callgraph,"",@"SHT_CUDA_CALLGRAPH"
	.align	4
	.sectionentsize	8
	.align		4
        /*0000*/ 	.word	0x00000000
	.align		4
        /*0004*/ 	.word	0xffffffff
	.align		4
        /*0008*/ 	.word	index@(_ZN8kernel_633sum_with_thread_wide_memcpy_asyncEPfmS0_)
	.align		4
        /*000c*/ 	.word	index@(__assertfail)
	.align		4
        /*0010*/ 	.word	0x00000000
	.align		4
        /*0014*/ 	.word	0xfffffffe
	.align		4
        /*0018*/ 	.word	0x00000000
	.align		4
        /*001c*/ 	.word	0xfffffffd
	.align		4
        /*0020*/ 	.word	0x00000000
	.align		4
        /*0024*/ 	.word	0xfffffffc


//--------------------- .nv.constant4             --------------------------
	.section	.nv.constant4,"a",@progbits
	.align	8
	.align		8
.nv.constant4:
        /*0000*/ 	.dword	__assertfail
	.align		8
        /*0008*/ 	.dword	__unnamed_1
	.align		8
        /*0010*/ 	.dword	$str
	.align		8
        /*0018*/ 	.dword	$str$1


//--------------------- .text._ZN8kernel_633sum_with_thread_wide_memcpy_asyncEPfmS0_ --------------------------
	.section	.text._ZN8kernel_633sum_with_thread_wide_memcpy_asyncEPfmS0_,"ax",@progbits
	.align	128
        .global         _ZN8kernel_633sum_with_thread_wide_memcpy_asyncEPfmS0_
        .type           _ZN8kernel_633sum_with_thread_wide_memcpy_asyncEPfmS0_,@function
        .size           _ZN8kernel_633sum_with_thread_wide_memcpy_asyncEPfmS0_,(.L_x_20 - _ZN8kernel_633sum_with_thread_wide_memcpy_asyncEPfmS0_)
        .other          _ZN8kernel_633sum_with_thread_wide_memcpy_asyncEPfmS0_,@"STO_CUDA_ENTRY STV_DEFAULT"
_ZN8kernel_633sum_with_thread_wide_memcpy_asyncEPfmS0_:
.text._ZN8kernel_633sum_with_thread_wide_memcpy_asyncEPfmS0_:
[----:B------:R-:W1:Y:S01]  /*0000*/  LDC R1, c[0x0][0x37c] ;  /* 0x0000df00ff017b82 */ /* 0x000e620000000800 */
[----:B------:R-:W2:Y:S07]  /*0010*/  S2R R19, SR_CTAID.X ;  /* 0x0000000000137919 */ /* 0x000eae0000002500 */
[----:B------:R-:W3:Y:S02]  /*0020*/  LDC.64 R16, c[0x0][0x388] ;  /* 0x0000e200ff107b82 */ /* 0x000ee40000000a00 */
[----:B---3--:R-:W-:Y:S01]  /*0030*/  LOP3.LUT P1, RZ, R16, 0x7f, RZ, 0xc0, !PT ;  /* 0x0000007f10ff7812 */ /* 0x008fe2000782c0ff */
[----:B--2---:R-:W-:-:S05]  /*0040*/  IMAD.SHL.U32 R18, R19, 0x80, RZ ;  /* 0x0000008013127824 */ /* 0x004fca00078e00ff */
[----:B------:R-:W-:-:S05]  /*0050*/  IADD3 R3, P0, PT, R18, 0x80, RZ ;  /* 0x0000008012037810 */ /* 0x000fca0007f1e0ff */
[----:B------:R-:W-:Y:S01]  /*0060*/  IMAD.X R0, RZ, RZ, RZ, P0 ;  /* 0x000000ffff007224 */ /* 0x000fe200000e06ff */
[----:B------:R-:W-:-:S04]  /*0070*/  ISETP.LT.U32.AND P0, PT, R3, R16, PT ;  /* 0x000000100300720c */ /* 0x000fc80003f01070 */
[----:B------:R-:W-:-:S04]  /*0080*/  ISETP.LT.U32.AND.EX P0, PT, R0, R17, PT, P0 ;  /* 0x000000110000720c */ /* 0x000fc80003f01100 */
[----:B------:R-:W-:Y:S02]  /*0090*/  SEL R17, R0, R17, P0 ;  /* 0x0000001100117207 */ /* 0x000fe40000000000 */
[----:B------:R-:W-:Y:S01]  /*00a0*/  SEL R16, R3, R16, P0 ;  /* 0x0000001003107207 */ /* 0x000fe20000000000 */
[----:B-1----:R-:W-:Y:S06]  /*00b0*/  @!P1 BRA `(.L_x_0) ;  /* 0x0000000000409947 */ /* 0x002fec0003800000 */
[----:B------:R-:W-:Y:S01]  /*00c0*/  MOV R2, 0x0 ;  /* 0x0000000000027802 */ /* 0x000fe20000000f00 */
[----:B------:R-:W1:Y:S01]  /*00d0*/  LDCU.64 UR4, c[0x4][0x10] ;  /* 0x01000200ff0477ac */ /* 0x000e620008000a00 */
[----:B------:R-:W-:Y:S02]  /*00e0*/  HFMA2 R8, -RZ, RZ, 0, 2.74181365966796875e-06 ;  /* 0x0000002eff087431 */ /* 0x000fe400000001ff */
[----:B------:R-:W-:Y:S01]  /*00f0*/  IMAD.MOV.U32 R12, RZ, RZ, 0x1 ;  /* 0x00000001ff0c7424 */ /* 0x000fe200078e00ff */
[----:B------:R-:W2:Y:S01]  /*0100*/  LDCU.64 UR6, c[0x4][0x18] ;  /* 0x01000300ff0677ac */ /* 0x000ea20008000a00 */
[----:B------:R-:W3:Y:S01]  /*0110*/  LDC.64 R2, c[0x4][R2] ;  /* 0x0100000002027b82 */ /* 0x000ee20000000a00 */
[----:B------:R-:W-:Y:S01]  /*0120*/  IMAD.MOV.U32 R13, RZ, RZ, RZ ;  /* 0x000000ffff0d7224 */ /* 0x000fe200078e00ff */
[----:B------:R-:W4:Y:S01]  /*0130*/  LDCU.64 UR8, c[0x4][0x8] ;  /* 0x01000100ff0877ac */ /* 0x000f220008000a00 */
[----:B-1----:R-:W-:Y:S01]  /*0140*/  MOV R4, UR4 ;  /* 0x0000000400047c02 */ /* 0x002fe20008000f00 */
[----:B------:R-:W-:-:S02]  /*0150*/  IMAD.U32 R5, RZ, RZ, UR5 ;  /* 0x00000005ff057e24 */ /* 0x000fc4000f8e00ff */
[----:B--2---:R-:W-:Y:S01]  /*0160*/  IMAD.U32 R6, RZ, RZ, UR6 ;  /* 0x00000006ff067e24 */ /* 0x004fe2000f8e00ff */
[----:B------:R-:W-:Y:S01]  /*0170*/  MOV R7, UR7 ;  /* 0x0000000700077c02 */ /* 0x000fe20008000f00 */
[----:B----4-:R-:W-:Y:S02]  /*0180*/  IMAD.U32 R10, RZ, RZ, UR8 ;  /* 0x00000008ff0a7e24 */ /* 0x010fe4000f8e00ff */
[----:B------:R-:W-:-:S07]  /*0190*/  IMAD.U32 R11, RZ, RZ, UR9 ;  /* 0x00000009ff0b7e24 */ /* 0x000fce000f8e00ff */
[----:B------:R-:W-:-:S07]  /*01a0*/  LEPC R20, `(.L_x_0) ;  /* 0x000000001014794e */ /* 0x000fce0000000000 */
[----:B---3--:R-:W-:Y:S05]  /*01b0*/  CALL.ABS.NOINC R2 ;  /* 0x0000000002007343 */ /* 0x008fea0003c00000 */
.L_x_0:
[----:B------:R-:W1:Y:S01]  /*01c0*/  LDCU.64 UR4, c[0x0][0x380] ;  /* 0x00007000ff0477ac */ /* 0x000e620008000a00 */
[----:B------:R-:W-:Y:S02]  /*01d0*/  MOV R6, 0x210 ;  /* 0x0000021000067802 */ /* 0x000fe40000000f00 */
[----:B-1----:R-:W-:-:S04]  /*01e0*/  LEA R2, P0, R18, UR4, 0x2 ;  /* 0x0000000412027c11 */ /* 0x002fc8000f8010ff */
[----:B------:R-:W-:-:S09]  /*01f0*/  LEA.HI.X R3, R18, UR5, RZ, 0x2, P0 ;  /* 0x0000000512037c11 */ /* 0x000fd200080f14ff */
[----:B------:R-:W-:Y:S05]  /*0200*/  CALL.REL.NOINC `($_ZN8kernel_633sum_with_thread_wide_memcpy_asyncEPfmS0_$_ZN8kernel_614copy_to_sharedEPA4_6float4Pv) ;  /* 0x0000000c00307944 */ /* 0x000fea0003c00000 */
[----:B------:R-:W-:Y:S05]  /*0210*/  WARPSYNC.ALL ;  /* 0x0000000000007948 */ /* 0x000fea0003800000 */
[----:B------:R-:W1:Y:S01]  /*0220*/  S2R R9, SR_TID.X ;  /* 0x0000000000097919 */ /* 0x000e620000002100 */
[----:B------:R-:W-:Y:S01]  /*0230*/  MOV R0, 0x400 ;  /* 0x0000040000007802 */ /* 0x000fe20000000f00 */
[----:B------:R-:W-:Y:S01]  /*0240*/  BSSY.RECONVERGENT B0, `(.L_x_1) ;  /* 0x000006b000007945 */ /* 0x000fe20003800200 */
[----:B------:R-:W2:Y:S01]  /*0250*/  S2R R11, SR_CgaCtaId ;  /* 0x00000000000b7919 */ /* 0x000ea20000008800 */
[----:B------:R-:W-:Y:S01]  /*0260*/  BAR.SYNC.DEFER_BLOCKING 0x0 ;  /* 0x0000000000007b1d */ /* 0x000fe20000010000 */
[----:B-1----:R-:W-:-:S02]  /*0270*/  ISETP.GT.U32.AND P0, PT, R9, 0x1f, PT ;  /* 0x0000001f0900780c */ /* 0x002fc40003f04070 */
[----:B------:R-:W-:-:S11]  /*0280*/  SHF.L.U32 R3, R9, 0x4, RZ ;  /* 0x0000000409037819 */ /* 0x000fd600000006ff */
[----:B------:R-:W-:Y:S01]  /*0290*/  @!P0 VIADD R4, R0, 0x200 ;  /* 0x0000020000048836 */ /* 0x000fe20000000000 */
[C---:B------:R-:W-:Y:S02]  /*02a0*/  @!P0 LOP3.LUT R2, R3.reuse, 0x3fc0, RZ, 0xc0, !PT ;  /* 0x00003fc003028812 */ /* 0x040fe400078ec0ff */
[----:B------:R-:W-:Y:S02]  /*02b0*/  @!P0 LOP3.LUT R6, R3, 0x30, RZ, 0xc0, !PT ;  /* 0x0000003003068812 */ /* 0x000fe400078ec0ff */
[C---:B--2---:R-:W-:Y:S02]  /*02c0*/  @!P0 LEA R5, R11.reuse, R4, 0x18 ;  /* 0x000000040b058211 */ /* 0x044fe400078ec0ff */
[----:B------:R-:W-:Y:S02]  /*02d0*/  LEA R0, R11, R0, 0x18 ;  /* 0x000000000b007211 */ /* 0x000fe400078ec0ff */
[----:B------:R-:W-:Y:S01]  /*02e0*/  @!P0 IADD3 R5, PT, PT, R6, R5, R2 ;  /* 0x0000000506058210 */ /* 0x000fe20007ffe002 */
[----:B------:R-:W-:-:S02]  /*02f0*/  IMAD.MOV.U32 R2, RZ, RZ, RZ ;  /* 0x000000ffff027224 */ /* 0x000fc400078e00ff */
[----:B------:R-:W-:Y:S01]  /*0300*/  IMAD.IADD R8, R3, 0x1, R0 ;  /* 0x0000000103087824 */ /* 0x000fe200078e0200 */
[----:B------:R-:W-:Y:S02]  /*0310*/  IADD3 R3, P1, PT, R18, R9, RZ ;  /* 0x0000000912037210 */ /* 0x000fe40007f3e0ff */
[----:B------:R-:W1:Y:S02]  /*0320*/  @!P0 LDS.128 R4, [R5] ;  /* 0x0000000005048984 */ /* 0x000e640000000c00 */
[----:B------:R-:W-:Y:S02]  /*0330*/  IADD3.X R10, PT, PT, RZ, RZ, RZ, P1, !PT ;  /* 0x000000ffff0a7210 */ /* 0x000fe40000ffe4ff */
[----:B-1----:R1:W-:Y:S01]  /*0340*/  @!P0 STS.128 [R8], R4 ;  /* 0x0000000408008388 */ /* 0x0023e20000000c00 */
[----:B------:R-:W-:Y:S01]  /*0350*/  BAR.SYNC.DEFER_BLOCKING 0x0 ;  /* 0x0000000000007b1d */ /* 0x000fe20000010000 */
[----:B------:R-:W-:-:S04]  /*0360*/  ISETP.GE.U32.AND P0, PT, R3, R16, PT ;  /* 0x000000100300720c */ /* 0x000fc80003f06070 */
[----:B------:R-:W-:-:S13]  /*0370*/  ISETP.GE.U32.AND.EX P0, PT, R10, R17, PT, P0 ;  /* 0x000000110a00720c */ /* 0x000fda0003f06100 */
[----:B-1----:R-:W-:Y:S05]  /*0380*/  @P0 BRA `(.L_x_2) ;  /* 0x0000000400580947 */ /* 0x002fea0003800000 */
[----:B------:R-:W1:Y:S01]  /*0390*/  LDC R7, c[0x0][0x360] ;  /* 0x0000d800ff077b82 */ /* 0x000e620000000800 */
[----:B------:R-:W-:Y:S01]  /*03a0*/  IMAD.MOV.U32 R6, RZ, RZ, R3 ;  /* 0x000000ffff067224 */ /* 0x000fe200078e0003 */
[----:B------:R-:W-:Y:S04]  /*03b0*/  BSSY.RECONVERGENT B1, `(.L_x_3) ;  /* 0x0000024000017945 */ /* 0x000fe80003800200 */
[----:B-1----:R-:W-:-:S04]  /*03c0*/  IADD3 R3, P1, PT, R7, R6, RZ ;  /* 0x0000000607037210 */ /* 0x002fc80007f3e0ff */
[----:B------:R-:W-:Y:S02]  /*03d0*/  IADD3.X R2, PT, PT, RZ, R10, RZ, P1, !PT ;  /* 0x0000000aff027210 */ /* 0x000fe40000ffe4ff */
[----:B------:R-:W-:Y:S02]  /*03e0*/  ISETP.GE.U32.AND P0, PT, R3, R16, PT ;  /* 0x000000100300720c */ /* 0x000fe40003f06070 */
[----:B------:R-:W-:Y:S02]  /*03f0*/  ISETP.GT.U32.AND P1, PT, R16, R3, PT ;  /* 0x000000031000720c */ /* 0x000fe40003f24070 */
[----:B------:R-:W-:Y:S02]  /*0400*/  ISETP.GE.U32.AND.EX P0, PT, R2, R17, PT, P0 ;  /* 0x000000110200720c */ /* 0x000fe40003f06100 */
[----:B------:R-:W-:Y:S02]  /*0410*/  ISETP.GT.U32.AND.EX P1, PT, R17, R2, PT, P1 ;  /* 0x000000021100720c */ /* 0x000fe40003f24110 */
[----:B------:R-:W-:-:S02]  /*0420*/  SEL R11, RZ, 0x1, P0 ;  /* 0x00000001ff0b7807 */ /* 0x000fc40000000000 */
[-C--:B------:R-:W-:Y:S02]  /*0430*/  SEL R14, R16, R3.reuse, P1 ;  /* 0x00000003100e7207 */ /* 0x080fe40000800000 */
[----:B------:R-:W-:Y:S02]  /*0440*/  SEL R13, R17, R2, P1 ;  /* 0x00000002110d7207 */ /* 0x000fe40000800000 */
[----:B------:R-:W-:-:S04]  /*0450*/  IADD3 R14, P0, P1, R14, -R3, -R11 ;  /* 0x800000030e0e7210 */ /* 0x000fc8000791e80b */
[----:B------:R-:W-:-:S04]  /*0460*/  IADD3.X R13, PT, PT, R13, -0x1, ~R2, P0, P1 ;  /* 0xffffffff0d0d7810 */ /* 0x000fc800007e2c02 */
[----:B------:R-:W-:-:S13]  /*0470*/  ISETP.NE.U32.AND P0, PT, R13, RZ, PT ;  /* 0x000000ff0d00720c */ /* 0x000fda0003f05070 */
[----:B------:R-:W-:Y:S05]  /*0480*/  @P0 BRA `(.L_x_4) ;  /* 0x0000000000500947 */ /* 0x000fea0003800000 */
[----:B------:R-:W1:Y:S01]  /*0490*/  I2F.U32.RP R4, R7 ;  /* 0x0000000700047306 */ /* 0x000e620000209000 */
[----:B------:R-:W-:-:S07]  /*04a0*/  ISETP.NE.U32.AND P2, PT, R7, RZ, PT ;  /* 0x000000ff0700720c */ /* 0x000fce0003f45070 */
[----:B-1----:R-:W1:Y:S02]  /*04b0*/  MUFU.RCP R4, R4 ;  /* 0x0000000400047308 */ /* 0x002e640000001000 */
[----:B-1----:R-:W-:-:S06]  /*04c0*/  VIADD R2, R4, 0xffffffe ;  /* 0x0ffffffe04027836 */ /* 0x002fcc0000000000 */
[----:B------:R1:W2:Y:S02]  /*04d0*/  F2I.FTZ.U32.TRUNC.NTZ R3, R2 ;  /* 0x0000000200037305 */ /* 0x0002a4000021f000 */
[----:B-1----:R-:W-:Y:S01]  /*04e0*/  MOV R2, RZ ;  /* 0x000000ff00027202 */ /* 0x002fe20000000f00 */
[----:B--2---:R-:W-:-:S04]  /*04f0*/  IMAD.MOV R12, RZ, RZ, -R3 ;  /* 0x000000ffff0c7224 */ /* 0x004fc800078e0a03 */
[----:B------:R-:W-:-:S04]  /*0500*/  IMAD R5, R12, R7, RZ ;  /* 0x000000070c057224 */ /* 0x000fc800078e02ff */
[----:B------:R-:W-:-:S06]  /*0510*/  IMAD.HI.U32 R3, R3, R5, R2 ;  /* 0x0000000503037227 */ /* 0x000fcc00078e0002 */
[----:B------:R-:W-:-:S04]  /*0520*/  IMAD.HI.U32 R2, R3, R14, RZ ;  /* 0x0000000e03027227 */ /* 0x000fc800078e00ff */
[----:B------:R-:W-:-:S04]  /*0530*/  IMAD.MOV R3, RZ, RZ, -R2 ;  /* 0x000000ffff037224 */ /* 0x000fc800078e0a02 */
[----:B------:R-:W-:Y:S02]  /*0540*/  IMAD R14, R7, R3, R14 ;  /* 0x00000003070e7224 */ /* 0x000fe400078e020e */
[----:B------:R-:W-:-:S03]  /*0550*/  IMAD.MOV.U32 R3, RZ, RZ, RZ ;  /* 0x000000ffff037224 */ /* 0x000fc600078e00ff */
[----:B------:R-:W-:-:S13]  /*0560*/  ISETP.GE.U32.AND P0, PT, R14, R7, PT ;  /* 0x000000070e00720c */ /* 0x000fda0003f06070 */
[----:B------:R-:W-:Y:S01]  /*0570*/  @P0 IMAD.IADD R14, R14, 0x1, -R7 ;  /* 0x000000010e0e0824 */ /* 0x000fe200078e0a07 */
[----:B------:R-:W-:-:S04]  /*0580*/  @P0 IADD3 R2, PT, PT, R2, 0x1, RZ ;  /* 0x0000000102020810 */ /* 0x000fc80007ffe0ff */
[----:B------:R-:W-:-:S13]  /*0590*/  ISETP.GE.U32.AND P1, PT, R14, R7, PT ;  /* 0x000000070e00720c */ /* 0x000fda0003f26070 */
[----:B------:R-:W-:Y:S01]  /*05a0*/  @P1 VIADD R2, R2, 0x1 ;  /* 0x0000000102021836 */ /* 0x000fe20000000000 */
[----:B------:R-:W-:Y:S01]  /*05b0*/  @!P2 LOP3.LUT R2, RZ, R7, RZ, 0x33, !PT ;  /* 0x00000007ff02a212 */ /* 0x000fe200078e33ff */
[----:B------:R-:W-:Y:S06]  /*05c0*/  BRA `(.L_x_5) ;  /* 0x0000000000087947 */ /* 0x000fec0003800000 */
.L_x_4:
[----:B------:R-:W-:-:S07]  /*05d0*/  MOV R12, 0x5f0 ;  /* 0x000005f0000c7802 */ /* 0x000fce0000000f00 */
[----:B------:R-:W-:Y:S05]  /*05e0*/  CALL.REL.NOINC `($__internal_0_$__cuda_sm20_div_u64) ;  /* 0x0000000800987944 */ /* 0x000fea0003c00000 */
.L_x_5:
[----:B------:R-:W-:Y:S05]  /*05f0*/  BSYNC.RECONVERGENT B1 ;  /* 0x0000000000017941 */ /* 0x000fea0003800200 */
.L_x_3:
[----:B------:R-:W-:Y:S01]  /*0600*/  IADD3 R5, P0, PT, R2, R11, RZ ;  /* 0x0000000b02057210 */ /* 0x000fe20007f1e0ff */
[----:B------:R-:W-:Y:S03]  /*0610*/  BSSY.RECONVERGENT B1, `(.L_x_6) ;  /* 0x0000018000017945 */ /* 0x000fe60003800200 */
[C---:B------:R-:W-:Y:S02]  /*0620*/  LOP3.LUT R4, R5.reuse, 0x3, RZ, 0xc0, !PT ;  /* 0x0000000305047812 */ /* 0x040fe400078ec0ff */
[----:B------:R-:W-:Y:S02]  /*0630*/  IADD3.X R2, PT, PT, RZ, R3, RZ, P0, !PT ;  /* 0x00000003ff027210 */ /* 0x000fe400007fe4ff */
[----:B------:R-:W-:Y:S02]  /*0640*/  ISETP.NE.U32.AND P1, PT, R4, 0x3, PT ;  /* 0x000000030400780c */ /* 0x000fe40003f25070 */
[----:B------:R-:W-:-:S02]  /*0650*/  ISETP.GE.U32.AND P0, PT, R5, 0x3, PT ;  /* 0x000000030500780c */ /* 0x000fc40003f06070 */
[----:B------:R-:W-:Y:S02]  /*0660*/  ISETP.NE.AND.EX P1, PT, RZ, RZ, PT, P1 ;  /* 0x000000ffff00720c */ /* 0x000fe40003f25310 */
[----:B------:R-:W-:Y:S01]  /*0670*/  ISETP.GE.U32.AND.EX P0, PT, R2, RZ, PT, P0 ;  /* 0x000000ff0200720c */ /* 0x000fe20003f06100 */
[----:B------:R-:W-:-:S10]  /*0680*/  IMAD.MOV.U32 R2, RZ, RZ, RZ ;  /* 0x000000ffff027224 */ /* 0x000fd400078e00ff */
[----:B------:R-:W-:Y:S05]  /*0690*/  @!P1 BRA `(.L_x_7) ;  /* 0x00000000003c9947 */ /* 0x000fea0003800000 */
[----:B------:R-:W-:Y:S01]  /*06a0*/  VIADD R5, R5, 0x1 ;  /* 0x0000000105057836 */ /* 0x000fe20000000000 */
[----:B------:R-:W-:Y:S01]  /*06b0*/  LEA R4, R9, R0, 0x2 ;  /* 0x0000000009047211 */ /* 0x000fe200078e10ff */
[----:B------:R-:W-:Y:S02]  /*06c0*/  IMAD.MOV.U32 R11, RZ, RZ, RZ ;  /* 0x000000ffff0b7224 */ /* 0x000fe400078e00ff */
[----:B------:R-:W-:Y:S01]  /*06d0*/  IMAD.MOV.U32 R2, RZ, RZ, RZ ;  /* 0x000000ffff027224 */ /* 0x000fe200078e00ff */
[----:B------:R-:W-:-:S07]  /*06e0*/  LOP3.LUT R5, R5, 0x3, RZ, 0xc0, !PT ;  /* 0x0000000305057812 */ /* 0x000fce00078ec0ff */
.L_x_8:
[----:B------:R1:W2:Y:S01]  /*06f0*/  LDS R3, [R4] ;  /* 0x0000000004037984 */ /* 0x0002a20000000800 */
[----:B------:R-:W-:Y:S02]  /*0700*/  IADD3 R5, P1, PT, R5, -0x1, RZ ;  /* 0xffffffff05057810 */ /* 0x000fe40007f3e0ff */
[----:B------:R-:W-:Y:S02]  /*0710*/  IADD3 R6, P2, PT, R7, R6, RZ ;  /* 0x0000000607067210 */ /* 0x000fe40007f5e0ff */
[----:B------:R-:W-:Y:S02]  /*0720*/  IADD3.X R11, PT, PT, R11, -0x1, RZ, P1, !PT ;  /* 0xffffffff0b0b7810 */ /* 0x000fe40000ffe4ff */
[----:B------:R-:W-:Y:S01]  /*0730*/  ISETP.NE.U32.AND P1, PT, R5, RZ, PT ;  /* 0x000000ff0500720c */ /* 0x000fe20003f25070 */
[----:B-1----:R-:W-:Y:S01]  /*0740*/  IMAD R4, R7, 0x4, R4 ;  /* 0x0000000407047824 */ /* 0x002fe200078e0204 */
[----:B------:R-:W-:Y:S02]  /*0750*/  IADD3.X R10, PT, PT, RZ, R10, RZ, P2, !PT ;  /* 0x0000000aff0a7210 */ /* 0x000fe400017fe4ff */
[----:B------:R-:W-:Y:S01]  /*0760*/  ISETP.NE.AND.EX P1, PT, R11, RZ, PT, P1 ;  /* 0x000000ff0b00720c */ /* 0x000fe20003f25310 */
[----:B--2---:R-:W-:-:S12]  /*0770*/  FADD R2, R3, R2 ;  /* 0x0000000203027221 */ /* 0x004fd80000000000 */
[----:B------:R-:W-:Y:S05]  /*0780*/  @P1 BRA `(.L_x_8) ;  /* 0xfffffffc00d81947 */ /* 0x000fea000383ffff */
.L_x_7:
[----:B------:R-:W-:Y:S05]  /*0790*/  BSYNC.RECONVERGENT B1 ;  /* 0x0000000000017941 */ /* 0x000fea0003800200 */
.L_x_6:
[----:B------:R-:W-:Y:S05]  /*07a0*/  @!P0 BRA `(.L_x_2) ;  /* 0x0000000000508947 */ /* 0x000fea0003800000 */
[----:B------:R-:W-:-:S05]  /*07b0*/  IMAD.SHL.U32 R19, R19, 0x200, RZ ;  /* 0x0000020013137824 */ /* 0x000fca00078e00ff */
[----:B------:R-:W-:-:S05]  /*07c0*/  LEA R19, R6, -R19, 0x2 ;  /* 0x8000001306137211 */ /* 0x000fca00078e10ff */
[----:B------:R-:W-:-:S07]  /*07d0*/  IMAD.IADD R4, R0, 0x1, R19 ;  /* 0x0000000100047824 */ /* 0x000fce00078e0213 */
.L_x_9:
[C-C-:B------:R-:W-:Y:S01]  /*07e0*/  IMAD R5, R7.reuse, 0x4, R4.reuse ;  /* 0x0000000407057824 */ /* 0x140fe200078e0204 */
[----:B------:R1:W2:Y:S01]  /*07f0*/  LDS R3, [R4] ;  /* 0x0000000004037984 */ /* 0x0002a20000000800 */
[C---:B------:R-:W-:Y:S01]  /*0800*/  LEA R11, R7.reuse, R4, 0x3 ;  /* 0x00000004070b7211 */ /* 0x040fe200078e18ff */
[C-C-:B------:R-:W-:Y:S01]  /*0810*/  IMAD R13, R7.reuse, 0xc, R4.reuse ;  /* 0x0000000c070d7824 */ /* 0x140fe200078e0204 */
[C---:B------:R-:W-:Y:S01]  /*0820*/  LEA R6, P0, R7.reuse, R6, 0x2 ;  /* 0x0000000607067211 */ /* 0x040fe200078010ff */
[----:B------:R-:W3:Y:S03]  /*0830*/  LDS R12, [R5] ;  /* 0x00000000050c7984 */ /* 0x000ee60000000800 */
[C---:B------:R-:W-:Y:S01]  /*0840*/  LEA.HI.X R10, R7.reuse, R10, RZ, 0x2, P0 ;  /* 0x0000000a070a7211 */ /* 0x040fe200000f14ff */
[----:B------:R-:W4:Y:S01]  /*0850*/  LDS R14, [R11] ;  /* 0x000000000b0e7984 */ /* 0x000f220000000800 */
[----:B------:R-:W-:Y:S01]  /*0860*/  ISETP.GE.U32.AND P0, PT, R6, R16, PT ;  /* 0x000000100600720c */ /* 0x000fe20003f06070 */
[----:B-1----:R-:W-:-:S02]  /*0870*/  IMAD R4, R7, 0x10, R4 ;  /* 0x0000001007047824 */ /* 0x002fc400078e0204 */
[----:B------:R-:W1:Y:S01]  /*0880*/  LDS R18, [R13] ;  /* 0x000000000d127984 */ /* 0x000e620000000800 */
[----:B------:R-:W-:Y:S01]  /*0890*/  ISETP.GE.U32.AND.EX P0, PT, R10, R17, PT, P0 ;  /* 0x000000110a00720c */ /* 0x000fe20003f06100 */
[----:B--2---:R-:W-:-:S04]  /*08a0*/  FADD R3, R3, R2 ;  /* 0x0000000203037221 */ /* 0x004fc80000000000 */
[----:B---3--:R-:W-:-:S04]  /*08b0*/  FADD R3, R3, R12 ;  /* 0x0000000c03037221 */ /* 0x008fc80000000000 */
[----:B----4-:R-:W-:-:S04]  /*08c0*/  FADD R3, R3, R14 ;  /* 0x0000000e03037221 */ /* 0x010fc80000000000 */
[----:B-1----:R-:W-:Y:S01]  /*08d0*/  FADD R2, R3, R18 ;  /* 0x0000001203027221 */ /* 0x002fe20000000000 */
[----:B------:R-:W-:Y:S06]  /*08e0*/  @!P0 BRA `(.L_x_9) ;  /* 0xfffffffc00bc8947 */ /* 0x000fec000383ffff */
.L_x_2:
[----:B------:R-:W-:Y:S05]  /*08f0*/  BSYNC.RECONVERGENT B0 ;  /* 0x0000000000007941 */ /* 0x000fea0003800200 */
.L_x_1:
[----:B------:R-:W-:Y:S01]  /*0900*/  BAR.SYNC.DEFER_BLOCKING 0x0 ;  /* 0x0000000000007b1d */ /* 0x000fe20000010000 */
[C---:B------:R-:W-:Y:S01]  /*0910*/  ISETP.NE.AND P0, PT, R9.reuse, RZ, PT ;  /* 0x000000ff0900720c */ /* 0x040fe20003f05270 */
[----:B------:R-:W-:-:S05]  /*0920*/  IMAD R9, R9, -0xc, R8 ;  /* 0xfffffff409097824 */ /* 0x000fca00078e0208 */
[----:B------:R1:W-:Y:S01]  /*0930*/  STS [R9], R2 ;  /* 0x0000000209007388 */ /* 0x0003e20000000800 */
[----:B------:R-:W-:Y:S06]  /*0940*/  BAR.SYNC.DEFER_BLOCKING 0x0 ;  /* 0x0000000000007b1d */ /* 0x000fec0000010000 */
[----:B------:R-:W-:Y:S05]  /*0950*/  @P0 EXIT ;  /* 0x000000000000094d */ /* 0x000fea0003800000 */
[----:B------:R-:W2:Y:S01]  /*0960*/  LDCU UR5, c[0x0][0x360] ;  /* 0x00006c00ff0577ac */ /* 0x000ea20008000800 */
[----:B------:R-:W-:Y:S02]  /*0970*/  HFMA2 R3, -RZ, RZ, 0, 0 ;  /* 0x00000000ff037431 */ /* 0x000fe400000001ff */
[----:B------:R-:W-:Y:S01]  /*0980*/  IMAD.MOV.U32 R19, RZ, RZ, RZ ;  /* 0x000000ffff137224 */ /* 0x000fe200078e00ff */
[----:B--2---:R-:W-:Y:S02]  /*0990*/  UISETP.GE.U32.AND UP0, UPT, UR5, 0x10, UPT ;  /* 0x000000100500788c */ /* 0x004fe4000bf06070 */
[----:B------:R-:W-:-:S07]  /*09a0*/  ULOP3.LUT UR8, UR5, 0xf, URZ, 0xc0, !UPT ;  /* 0x0000000f05087892 */ /* 0x000fce000f8ec0ff */
[----:B------:R-:W-:Y:S05]  /*09b0*/  BRA.U !UP0, `(.L_x_10) ;  /* 0x00000001087c7547 */ /* 0x000fea000b800000 */
[----:B------:R-:W-:Y:S01]  /*09c0*/  ULOP3.LUT UR6, UR5, 0x7f0, URZ, 0xc0, !UPT ;  /* 0x000007f005067892 */ /* 0x000fe2000f8ec0ff */
[----:B-1----:R-:W-:Y:S01]  /*09d0*/  VIADD R2, R0, 0x20 ;  /* 0x0000002000027836 */ /* 0x002fe20000000000 */
[----:B------:R-:W-:Y:S01]  /*09e0*/  UMOV UR4, URZ ;  /* 0x000000ff00047c82 */ /* 0x000fe20008000000 */
[----:B------:R-:W-:-:S03]  /*09f0*/  IMAD.MOV.U32 R19, RZ, RZ, RZ ;  /* 0x000000ffff137224 */ /* 0x000fc600078e00ff */
[----:B------:R-:W-:-:S07]  /*0a00*/  MOV R3, UR6 ;  /* 0x0000000600037c02 */ /* 0x000fce0008000f00 */
.L_x_11:
[----:B------:R-:W1:Y:S01]  /*0a10*/  LDS.128 R4, [R2+-0x20] ;  /* 0xffffe00002047984 */ /* 0x000e620000000c00 */
[----:B------:R-:W-:-:S03]  /*0a20*/  UIADD3 UR6, UP0, UPT, UR6, -0x10, URZ ;  /* 0xfffffff006067890 */ /* 0x000fc6000ff1e0ff */
[----:B------:R-:W2:Y:S01]  /*0a30*/  LDS.128 R8, [R2+-0x10] ;  /* 0xfffff00002087984 */ /* 0x000ea20000000c00 */
[----:B------:R-:W-:Y:S02]  /*0a40*/  UIADD3.X UR4, UPT, UPT, UR4, -0x1, URZ, UP0, !UPT ;  /* 0xffffffff04047890 */ /* 0x000fe400087fe4ff */
[----:B------:R-:W-:Y:S01]  /*0a50*/  UISETP.NE.U32.AND UP0, UPT, UR6, URZ, UPT ;  /* 0x000000ff0600728c */ /* 0x000fe2000bf05070 */
[----:B------:R-:W3:Y:S03]  /*0a60*/  LDS.128 R12, [R2] ;  /* 0x00000000020c7984 */ /* 0x000ee60000000c00 */
[----:B------:R-:W-:Y:S01]  /*0a70*/  UISETP.NE.AND.EX UP0, UPT, UR4, URZ, UPT, UP0 ;  /* 0x000000ff0400728c */ /* 0x000fe2000bf05300 */
[----:B-1----:R-:W-:Y:S02]  /*0a80*/  FADD R4, R4, R19 ;  /* 0x0000001304047221 */ /* 0x002fe40000000000 */
[----:B------:R1:W4:Y:S02]  /*0a90*/  LDS.128 R16, [R2+0x10] ;  /* 0x0000100002107984 */ /* 0x0003240000000c00 */
[----:B------:R-:W-:-:S04]  /*0aa0*/  FADD R5, R4, R5 ;  /* 0x0000000504057221 */ /* 0x000fc80000000000 */
[----:B------:R-:W-:Y:S01]  /*0ab0*/  FADD R6, R5, R6 ;  /* 0x0000000605067221 */ /* 0x000fe20000000000 */
[----:B-1----:R-:W-:-:S03]  /*0ac0*/  VIADD R2, R2, 0x40 ;  /* 0x0000004002027836 */ /* 0x002fc60000000000 */
[----:B------:R-:W-:-:S04]  /*0ad0*/  FADD R7, R6, R7 ;  /* 0x0000000706077221 */ /* 0x000fc80000000000 */
[----:B--2---:R-:W-:-:S04]  /*0ae0*/  FADD R8, R7, R8 ;  /* 0x0000000807087221 */ /* 0x004fc80000000000 */
[----:B------:R-:W-:-:S04]  /*0af0*/  FADD R9, R8, R9 ;  /* 0x0000000908097221 */ /* 0x000fc80000000000 */
[----:B------:R-:W-:-:S04]  /*0b00*/  FADD R10, R9, R10 ;  /* 0x0000000a090a7221 */ /* 0x000fc80000000000 */
[----:B------:R-:W-:-:S04]  /*0b10*/  FADD R11, R10, R11 ;  /* 0x0000000b0a0b7221 */ /* 0x000fc80000000000 */
[----:B---3--:R-:W-:-:S04]  /*0b20*/  FADD R12, R11, R12 ;  /* 0x0000000c0b0c7221 */ /* 0x008fc80000000000 */
[----:B------:R-:W-:-:S04]  /*0b30*/  FADD R13, R12, R13 ;  /* 0x0000000d0c0d7221 */ /* 0x000fc80000000000 */
[----:B------:R-:W-:-:S04]  /*0b40*/  FADD R14, R13, R14 ;  /* 0x0000000e0d0e7221 */ /* 0x000fc80000000000 */
[----:B------:R-:W-:-:S04]  /*0b50*/  FADD R15, R14, R15 ;  /* 0x0000000f0e0f7221 */ /* 0x000fc80000000000 */
[----:B----4-:R-:W-:-:S04]  /*0b60*/  FADD R16, R15, R16 ;  /* 0x000000100f107221 */ /* 0x010fc80000000000 */
[----:B------:R-:W-:-:S04]  /*0b70*/  FADD R17, R16, R17 ;  /* 0x0000001110117221 */ /* 0x000fc80000000000 */
[----:B------:R-:W-:-:S04]  /*0b80*/  FADD R18, R17, R18 ;  /* 0x0000001211127221 */ /* 0x000fc80000000000 */
[----:B------:R-:W-:Y:S01]  /*0b90*/  FADD R19, R18, R19 ;  /* 0x0000001312137221 */ /* 0x000fe20000000000 */
[----:B------:R-:W-:Y:S06]  /*0ba0*/  BRA.U UP0, `(.L_x_11) ;  /* 0xfffffffd00987547 */ /* 0x000fec000b83ffff */
.L_x_10:
[----:B------:R-:W-:Y:S01]  /*0bb0*/  UISETP.NE.U32.AND UP0, UPT, UR8, URZ, UPT ;  /* 0x000000ff0800728c */ /* 0x000fe2000bf05070 */
[----:B------:R-:W2:Y:S03]  /*0bc0*/  LDCU.64 UR6, c[0x0][0x358] ;  /* 0x00006b00ff0677ac */ /* 0x000ea60008000a00 */
[----:B------:R-:W-:-:S09]  /*0bd0*/  UISETP.NE.AND.EX UP0, UPT, URZ, URZ, UPT, UP0 ;  /* 0x000000ffff00728c */ /* 0x000fd2000bf05300 */
[----:B------:R-:W-:Y:S05]  /*0be0*/  BRA.U !UP0, `(.L_x_12) ;  /* 0x0000000108ac7547 */ /* 0x000fea000b800000 */
[----:B------:R-:W-:Y:S02]  /*0bf0*/  UISETP.GE.U32.AND UP1, UPT, UR8, 0x8, UPT ;  /* 0x000000080800788c */ /* 0x000fe4000bf26070 */
[----:B------:R-:W-:Y:S02]  /*0c00*/  ULOP3.LUT UR4, UR5, 0x7, URZ, 0xc0, !UPT ;  /* 0x0000000705047892 */ /* 0x000fe4000f8ec0ff */
[----:B------:R-:W-:Y:S02]  /*0c10*/  UISETP.GE.U32.AND.EX UP1, UPT, URZ, URZ, UPT, UP1 ;  /* 0x000000ffff00728c */ /* 0x000fe4000bf26110 */
[----:B------:R-:W-:-:S04]  /*0c20*/  UISETP.NE.U32.AND UP0, UPT, UR4, URZ, UPT ;  /* 0x000000ff0400728c */ /* 0x000fc8000bf05070 */
[----:B------:R-:W-:-:S03]  /*0c30*/  UISETP.NE.AND.EX UP0, UPT, URZ, URZ, UPT, UP0 ;  /* 0x000000ffff00728c */ /* 0x000fc6000bf05300 */
[----:B------:R-:W-:Y:S08]  /*0c40*/  BRA.U !UP1, `(.L_x_13) ;  /* 0x0000000109307547 */ /* 0x000ff0000b800000 */
[C---:B-1----:R-:W-:Y:S01]  /*0c50*/  IMAD R2, R3.reuse, 0x4, R0 ;  /* 0x0000000403027824 */ /* 0x042fe200078e0200 */
[----:B------:R-:W-:-:S04]  /*0c60*/  IADD3 R3, PT, PT, R3, 0x8, RZ ;  /* 0x0000000803037810 */ /* 0x000fc80007ffe0ff */
[----:B------:R-:W1:Y:S04]  /*0c70*/  LDS.128 R4, [R2] ;  /* 0x0000000002047984 */ /* 0x000e680000000c00 */
[----:B------:R-:W3:Y:S01]  /*0c80*/  LDS.128 R8, [R2+0x10] ;  /* 0x0000100002087984 */ /* 0x000ee20000000c00 */
[----:B-1----:R-:W-:-:S04]  /*0c90*/  FADD R4, R19, R4 ;  /* 0x0000000413047221 */ /* 0x002fc80000000000 */
[----:B------:R-:W-:-:S04]  /*0ca0*/  FADD R5, R4, R5 ;  /* 0x0000000504057221 */ /* 0x000fc80000000000 */
[----:B------:R-:W-:-:S04]  /*0cb0*/  FADD R6, R5, R6 ;  /* 0x0000000605067221 */ /* 0x000fc80000000000 */
[----:B------:R-:W-:-:S04]  /*0cc0*/  FADD R7, R6, R7 ;  /* 0x0000000706077221 */ /* 0x000fc80000000000 */
[----:B---3--:R-:W-:-:S04]  /*0cd0*/  FADD R8, R7, R8 ;  /* 0x0000000807087221 */ /* 0x008fc80000000000 */
[----:B------:R-:W-:-:S04]  /*0ce0*/  FADD R9, R8, R9 ;  /* 0x0000000908097221 */ /* 0x000fc80000000000 */
[----:B------:R-:W-:-:S04]  /*0cf0*/  FADD R10, R9, R10 ;  /* 0x0000000a090a7221 */ /* 0x000fc80000000000 */
[----:B------:R-:W-:-:S07]  /*0d00*/  FADD R19, R10, R11 ;  /* 0x0000000b0a137221 */ /* 0x000fce0000000000 */
.L_x_13:
[----:B------:R-:W-:Y:S05]  /*0d10*/  BRA.U !UP0, `(.L_x_12) ;  /* 0x0000000108607547 */ /* 0x000fea000b800000 */
[----:B------:R-:W-:Y:S02]  /*0d20*/  UISETP.GE.U32.AND UP1, UPT, UR4, 0x4, UPT ;  /* 0x000000040400788c */ /* 0x000fe4000bf26070 */
[----:B------:R-:W-:Y:S02]  /*0d30*/  ULOP3.LUT UR5, UR5, 0x3, URZ, 0xc0, !UPT ;  /* 0x0000000305057892 */ /* 0x000fe4000f8ec0ff */
[----:B------:R-:W-:Y:S02]  /*0d40*/  UISETP.GE.U32.AND.EX UP1, UPT, URZ, URZ, UPT, UP1 ;  /* 0x000000ffff00728c */ /* 0x000fe4000bf26110 */
[----:B------:R-:W-:Y:S01]  /*0d50*/  UISETP.NE.U32.AND UP0, UPT, UR5, URZ, UPT ;  /* 0x000000ff0500728c */ /* 0x000fe2000bf05070 */
[----:B------:R-:W-:-:S03]  /*0d60*/  UMOV UR4, URZ ;  /* 0x000000ff00047c82 */ /* 0x000fc60008000000 */
[----:B------:R-:W-:-:S03]  /*0d70*/  UISETP.NE.AND.EX UP0, UPT, UR4, URZ, UPT, UP0 ;  /* 0x000000ff0400728c */ /* 0x000fc6000bf05300 */
[----:B------:R-:W-:Y:S08]  /*0d80*/  BRA.U !UP1, `(.L_x_14) ;  /* 0x00000001091c7547 */ /* 0x000ff0000b800000 */
[C---:B------:R-:W-:Y:S02]  /*0d90*/  IMAD R4, R3.reuse, 0x4, R0 ;  /* 0x0000000403047824 */ /* 0x040fe400078e0200 */
[----:B------:R-:W-:-:S04]  /*0da0*/  VIADD R3, R3, 0x4 ;  /* 0x0000000403037836 */ /* 0x000fc80000000000 */
[----:B------:R-:W1:Y:S02]  /*0db0*/  LDS.128 R4, [R4] ;  /* 0x0000000004047984 */ /* 0x000e640000000c00 */
[----:B-1----:R-:W-:-:S04]  /*0dc0*/  FADD R2, R19, R4 ;  /* 0x0000000413027221 */ /* 0x002fc80000000000 */
[----:B------:R-:W-:-:S04]  /*0dd0*/  FADD R5, R2, R5 ;  /* 0x0000000502057221 */ /* 0x000fc80000000000 */
[----:B------:R-:W-:-:S04]  /*0de0*/  FADD R6, R5, R6 ;  /* 0x0000000605067221 */ /* 0x000fc80000000000 */
[----:B------:R-:W-:-:S07]  /*0df0*/  FADD R19, R6, R7 ;  /* 0x0000000706137221 */ /* 0x000fce0000000000 */
.L_x_14:
[----:B------:R-:W-:Y:S05]  /*0e00*/  BRA.U !UP0, `(.L_x_12) ;  /* 0x0000000108247547 */ /* 0x000fea000b800000 */
[----:B------:R-:W-:-:S07]  /*0e10*/  LEA R0, R3, R0, 0x2 ;  /* 0x0000000003007211 */ /* 0x000fce00078e10ff */
.L_x_15:
[----:B-1----:R1:W3:Y:S01]  /*0e20*/  LDS R2, [R0] ;  /* 0x0000000000027984 */ /* 0x0022e20000000800 */
[----:B------:R-:W-:-:S04]  /*0e30*/  UIADD3 UR5, UP0, UPT, UR5, -0x1, URZ ;  /* 0xffffffff05057890 */ /* 0x000fc8000ff1e0ff */
[----:B------:R-:W-:Y:S02]  /*0e40*/  UIADD3.X UR4, UPT, UPT, UR4, -0x1, URZ, UP0, !UPT ;  /* 0xffffffff04047890 */ /* 0x000fe400087fe4ff */
[----:B------:R-:W-:Y:S01]  /*0e50*/  UISETP.NE.U32.AND UP0, UPT, UR5, URZ, UPT ;  /* 0x000000ff0500728c */ /* 0x000fe2000bf05070 */
[----:B-1----:R-:W-:-:S03]  /*0e60*/  VIADD R0, R0, 0x4 ;  /* 0x0000000400007836 */ /* 0x002fc60000000000 */
[----:B------:R-:W-:Y:S01]  /*0e70*/  UISETP.NE.AND.EX UP0, UPT, UR4, URZ, UPT, UP0 ;  /* 0x000000ff0400728c */ /* 0x000fe2000bf05300 */
[----:B---3--:R-:W-:-:S08]  /*0e80*/  FADD R19, R2, R19 ;  /* 0x0000001302137221 */ /* 0x008fd00000000000 */
[----:B------:R-:W-:Y:S05]  /*0e90*/  BRA.U UP0, `(.L_x_15) ;  /* 0xfffffffd00e07547 */ /* 0x000fea000b83ffff */
.L_x_12:
[----:B-1----:R-:W2:Y:S02]  /*0ea0*/  LDC.64 R2, c[0x0][0x390] ;  /* 0x0000e400ff027b82 */ /* 0x002ea40000000a00 */
[----:B--2---:R-:W-:Y:S01]  /*0eb0*/  REDG.E.ADD.F32.FTZ.RN.STRONG.GPU desc[UR6][R2.64], R19 ;  /* 0x00000013020079a6 */ /* 0x004fe2000c12f306 */
[----:B------:R-:W-:Y:S05]  /*0ec0*/  EXIT ;  /* 0x000000000000794d */ /* 0x000fea0003800000 */
        .type           $_ZN8kernel_633sum_with_thread_wide_memcpy_asyncEPfmS0_$_ZN8kernel_614copy_to_sharedEPA4_6float4Pv,@function
        .size           $_ZN8kernel_633sum_with_thread_wide_memcpy_asyncEPfmS0_$_ZN8kernel_614copy_to_sharedEPA4_6float4Pv,($__internal_0_$__cuda_sm20_div_u64 - $_ZN8kernel_633sum_with_thread_wide_memcpy_asyncEPfmS0_$_ZN8kernel_614copy_to_sharedEPA4_6float4Pv)
$_ZN8kernel_633sum_with_thread_wide_memcpy_asyncEPfmS0_$_ZN8kernel_614copy_to_sharedEPA4_6float4Pv:
[----:B------:R-:W1:Y:S01]  /*0ed0*/  S2R R7, SR_TID.X ;  /* 0x0000000000077919 */ /* 0x000e620000002100 */
[----:B------:R-:W-:Y:S01]  /*0ee0*/  BSSY.RECONVERGENT B0, `(.L_x_16) ;  /* 0x0000011000007945 */ /* 0x000fe20003800200 */
[----:B-1----:R-:W-:-:S13]  /*0ef0*/  ISETP.GT.U32.AND P0, PT, R7, 0x1f, PT ;  /* 0x0000001f0700780c */ /* 0x002fda0003f04070 */
[----:B------:R-:W-:Y:S05]  /*0f00*/  @P0 BRA `(.L_x_17) ;  /* 0x0000000000380947 */ /* 0x000fea0003800000 */
[----:B------:R-:W1:Y:S01]  /*0f10*/  S2UR UR5, SR_CgaCtaId ;  /* 0x00000000000579c3 */ /* 0x000e620000008800 */
[----:B------:R-:W2:Y:S01]  /*0f20*/  LDCU.64 UR6, c[0x0][0x358] ;  /* 0x00006b00ff0677ac */ /* 0x000ea20008000a00 */
[C---:B------:R-:W-:Y:S02]  /*0f30*/  IMAD.SHL.U32 R0, R7.reuse, 0x10, RZ ;  /* 0x0000001007007824 */ /* 0x040fe400078e00ff */
[----:B------:R-:W-:Y:S01]  /*0f40*/  IMAD.WIDE.U32 R2, R7, 0x10, R2 ;  /* 0x0000001007027825 */ /* 0x000fe200078e0002 */
[----:B------:R-:W-:Y:S02]  /*0f50*/  UMOV UR4, 0x400 ;  /* 0x0000040000047882 */ /* 0x000fe40000000000 */
[----:B------:R-:W-:Y:S01]  /*0f60*/  UIADD3 UR4, UPT, UPT, UR4, 0x200, URZ ;  /* 0x0000020004047890 */ /* 0x000fe2000fffe0ff */
[C---:B------:R-:W-:Y:S02]  /*0f70*/  LOP3.LUT R4, R0.reuse, 0x3fc0, RZ, 0xc0, !PT ;  /* 0x00003fc000047812 */ /* 0x040fe400078ec0ff */
[----:B------:R-:W-:Y:S01]  /*0f80*/  LOP3.LUT R5, R0, 0x30, RZ, 0xc0, !PT ;  /* 0x0000003000057812 */ /* 0x000fe200078ec0ff */
[----:B-1----:R-:W-:-:S06]  /*0f90*/  ULEA UR4, UR5, UR4, 0x18 ;  /* 0x0000000405047291 */ /* 0x002fcc000f8ec0ff */
[----:B------:R-:W-:-:S05]  /*0fa0*/  IADD3 R5, PT, PT, R5, UR4, R4 ;  /* 0x0000000405057c10 */ /* 0x000fca000fffe004 */
[----:B------:R-:W-:Y:S01]  /*0fb0*/  @!PT LDS RZ, [RZ] ;  /* 0x00000000fffff984 */ /* 0x000fe20000000800 */
[----:B------:R-:W-:Y:S01]  /*0fc0*/  @!PT LDS RZ, [RZ] ;  /* 0x00000000fffff984 */ /* 0x000fe20000000800 */
[----:B------:R-:W-:Y:S01]  /*0fd0*/  @!PT LDS RZ, [RZ] ;  /* 0x00000000fffff984 */ /* 0x000fe20000000800 */
[----:B--2---:R1:W-:Y:S02]  /*0fe0*/  LDGSTS.E.BYPASS.128 [R5], desc[UR6][R2.64+0x80] ;  /* 0x0000008002057fae */ /* 0x0043e4000b981806 */
.L_x_17:
[----:B------:R-:W-:Y:S05]  /*0ff0*/  BSYNC.RECONVERGENT B0 ;  /* 0x0000000000007941 */ /* 0x000fea0003800200 */
.L_x_16:
[----:B------:R-:W0:Y:S01]  /*1000*/  LDGDEPBAR ;  /* 0x00000000000079af */ /* 0x000e220000000000 */
[----:B-1----:R-:W-:Y:S01]  /*1010*/  MOV R2, R6 ;  /* 0x0000000600027202 */ /* 0x002fe20000000f00 */
[----:B------:R-:W-:Y:S01]  /*1020*/  IMAD.MOV.U32 R3, RZ, RZ, 0x0 ;  /* 0x00000000ff037424 */ /* 0x000fe200078e00ff */
[----:B------:R-:W-:-:S04]  /*1030*/  DEPBAR.LE SB0, 0x0 ;  /* 0x000080000000791a */ /* 0x000fc80000000000 */
[----:B------:R-:W-:Y:S05]  /*1040*/  RET.REL.NODEC R2 `(_ZN8kernel_633sum_with_thread_wide_memcpy_asyncEPfmS0_) ;  /* 0xffffffec02ec7950 */ /* 0x000fea0003c3ffff */
        .weak           $__internal_0_$__cuda_sm20_div_u64
        .type           $__internal_0_$__cuda_sm20_div_u64,@function
        .size           $__internal_0_$__cuda_sm20_div_u64,(.L_x_20 - $__internal_0_$__cuda_sm20_div_u64)
$__internal_0_$__cuda_sm20_div_u64:
[----:B------:R-:W-:Y:S02]  /*1050*/  HFMA2 R21, -RZ, RZ, 0, 0 ;  /* 0x00000000ff157431 */ /* 0x000fe400000001ff */
[----:B------:R-:W-:-:S04]  /*1060*/  IMAD.MOV.U32 R20, RZ, RZ, R7 ;  /* 0x000000ffff147224 */ /* 0x000fc800078e0007 */
[----:B------:R-:W1:Y:S08]  /*1070*/  I2F.U64.RP R15, R20 ;  /* 0x00000014000f7312 */ /* 0x000e700000309000 */
[----:B-1----:R-:W1:Y:S02]  /*1080*/  MUFU.RCP R15, R15 ;  /* 0x0000000f000f7308 */ /* 0x002e640000001000 */
[----:B-1----:R-:W-:-:S06]  /*1090*/  VIADD R2, R15, 0x1ffffffe ;  /* 0x1ffffffe0f027836 */ /* 0x002fcc0000000000 */
[----:B------:R-:W1:Y:S02]  /*10a0*/  F2I.U64.TRUNC R2, R2 ;  /* 0x0000000200027311 */ /* 0x000e64000020d800 */
[----:B-1----:R-:W-:-:S04]  /*10b0*/  IMAD.WIDE.U32 R4, R2, R7, RZ ;  /* 0x0000000702047225 */ /* 0x002fc800078e00ff */
[----:B------:R-:W-:Y:S01]  /*10c0*/  IMAD R5, R3, R7, R5 ;  /* 0x0000000703057224 */ /* 0x000fe200078e0205 */
[----:B------:R-:W-:-:S05]  /*10d0*/  IADD3 R23, P0, PT, RZ, -R4, RZ ;  /* 0x80000004ff177210 */ /* 0x000fca0007f1e0ff */
[----:B------:R-:W-:-:S04]  /*10e0*/  IMAD.HI.U32 R4, R2, R23, RZ ;  /* 0x0000001702047227 */ /* 0x000fc800078e00ff */
[----:B------:R-:W-:Y:S01]  /*10f0*/  IMAD.X R25, RZ, RZ, ~R5, P0 ;  /* 0x000000ffff197224 */ /* 0x000fe200000e0e05 */
[----:B------:R-:W-:-:S03]  /*1100*/  MOV R5, R2 ;  /* 0x0000000200057202 */ /* 0x000fc60000000f00 */
[-C--:B------:R-:W-:Y:S02]  /*1110*/  IMAD R21, R3, R25.reuse, RZ ;  /* 0x0000001903157224 */ /* 0x080fe400078e02ff */
[----:B------:R-:W-:-:S04]  /*1120*/  IMAD.WIDE.U32 R4, P0, R2, R25, R4 ;  /* 0x0000001902047225 */ /* 0x000fc80007800004 */
[----:B------:R-:W-:-:S04]  /*1130*/  IMAD.HI.U32 R25, R3, R25, RZ ;  /* 0x0000001903197227 */ /* 0x000fc800078e00ff */
[----:B------:R-:W-:-:S05]  /*1140*/  IMAD.HI.U32 R4, P1, R3, R23, R4 ;  /* 0x0000001703047227 */ /* 0x000fca0007820004 */
[----:B------:R-:W-:Y:S01]  /*1150*/  IADD3 R5, P2, PT, R21, R4, RZ ;  /* 0x0000000415057210 */ /* 0x000fe20007f5e0ff */
[----:B------:R-:W-:-:S04]  /*1160*/  IMAD.X R4, R25, 0x1, R3, P0 ;  /* 0x0000000119047824 */ /* 0x000fc800000e0603 */
[----:B------:R-:W-:Y:S01]  /*1170*/  IMAD.WIDE.U32 R2, R5, R7, RZ ;  /* 0x0000000705027225 */ /* 0x000fe200078e00ff */
[----:B------:R-:W-:Y:S02]  /*1180*/  IADD3.X R15, PT, PT, RZ, RZ, R4, P2, P1 ;  /* 0x000000ffff0f7210 */ /* 0x000fe400017e2404 */
[----:B------:R-:W-:-:S03]  /*1190*/  IADD3 R21, P0, PT, RZ, -R2, RZ ;  /* 0x80000002ff157210 */ /* 0x000fc60007f1e0ff */
[----:B------:R-:W-:Y:S02]  /*11a0*/  IMAD R2, R15, R7, R3 ;  /* 0x000000070f027224 */ /* 0x000fe400078e0203 */
[----:B------:R-:W-:Y:S02]  /*11b0*/  HFMA2 R3, -RZ, RZ, 0, 0 ;  /* 0x00000000ff037431 */ /* 0x000fe400000001ff */
[----:B------:R-:W-:Y:S01]  /*11c0*/  IMAD.HI.U32 R4, R5, R21, RZ ;  /* 0x0000001505047227 */ /* 0x000fe200078e00ff */
[----:B------:R-:W-:-:S05]  /*11d0*/  IADD3.X R2, PT, PT, RZ, ~R2, RZ, P0, !PT ;  /* 0x80000002ff027210 */ /* 0x000fca00007fe4ff */
[----:B------:R-:W-:-:S04]  /*11e0*/  IMAD.WIDE.U32 R4, P0, R5, R2, R4 ;  /* 0x0000000205047225 */ /* 0x000fc80007800004 */
[C---:B------:R-:W-:Y:S02]  /*11f0*/  IMAD R18, R15.reuse, R2, RZ ;  /* 0x000000020f127224 */ /* 0x040fe400078e02ff */
[----:B------:R-:W-:-:S04]  /*1200*/  IMAD.HI.U32 R5, P1, R15, R21, R4 ;  /* 0x000000150f057227 */ /* 0x000fc80007820004 */
[----:B------:R-:W-:Y:S01]  /*1210*/  IMAD.HI.U32 R2, R15, R2, RZ ;  /* 0x000000020f027227 */ /* 0x000fe200078e00ff */
[----:B------:R-:W-:-:S03]  /*1220*/  IADD3 R5, P2, PT, R18, R5, RZ ;  /* 0x0000000512057210 */ /* 0x000fc60007f5e0ff */
[----:B------:R-:W-:Y:S02]  /*1230*/  IMAD.X R15, R2, 0x1, R15, P0 ;  /* 0x00000001020f7824 */ /* 0x000fe400000e060f */
[----:B------:R-:W-:-:S03]  /*1240*/  IMAD.HI.U32 R2, R5, R14, RZ ;  /* 0x0000000e05027227 */ /* 0x000fc600078e00ff */
[----:B------:R-:W-:Y:S01]  /*1250*/  IADD3.X R15, PT, PT, RZ, RZ, R15, P2, P1 ;  /* 0x000000ffff0f7210 */ /* 0x000fe200017e240f */
[----:B------:R-:W-:-:S04]  /*1260*/  IMAD.WIDE.U32 R2, R5, R13, R2 ;  /* 0x0000000d05027225 */ /* 0x000fc800078e0002 */
[C---:B------:R-:W-:Y:S02]  /*1270*/  IMAD R5, R15.reuse, R13, RZ ;  /* 0x0000000d0f057224 */ /* 0x040fe400078e02ff */
[----:B------:R-:W-:-:S04]  /*1280*/  IMAD.HI.U32 R2, P0, R15, R14, R2 ;  /* 0x0000000e0f027227 */ /* 0x000fc80007800002 */
[----:B------:R-:W-:Y:S01]  /*1290*/  IMAD.HI.U32 R15, R15, R13, RZ ;  /* 0x0000000d0f0f7227 */ /* 0x000fe200078e00ff */
[----:B------:R-:W-:-:S03]  /*12a0*/  IADD3 R4, P1, PT, R5, R2, RZ ;  /* 0x0000000205047210 */ /* 0x000fc60007f3e0ff */
[----:B------:R-:W-:-:S05]  /*12b0*/  IMAD.X R2, RZ, RZ, R15, P0 ;  /* 0x000000ffff027224 */ /* 0x000fca00000e060f */
[----:B------:R-:W-:Y:S01]  /*12c0*/  IADD3.X R5, PT, PT, RZ, R2, RZ, P1, !PT ;  /* 0x00000002ff057210 */ /* 0x000fe20000ffe4ff */
[----:B------:R-:W-:-:S04]  /*12d0*/  IMAD.WIDE.U32 R2, R4, R7, RZ ;  /* 0x0000000704027225 */ /* 0x000fc800078e00ff */
[----:B------:R-:W-:Y:S01]  /*12e0*/  IMAD R18, R5, R7, R3 ;  /* 0x0000000705127224 */ /* 0x000fe200078e0203 */
[----:B------:R-:W-:-:S04]  /*12f0*/  IADD3 R20, P0, PT, -R2, R14, RZ ;  /* 0x0000000e02147210 */ /* 0x000fc80007f1e1ff */
[----:B------:R-:W-:Y:S01]  /*1300*/  IADD3 R14, P1, PT, -R7, R20, RZ ;  /* 0x00000014070e7210 */ /* 0x000fe20007f3e1ff */
[----:B------:R-:W-:Y:S01]  /*1310*/  IMAD.X R18, R13, 0x1, ~R18, P0 ;  /* 0x000000010d127824 */ /* 0x000fe200000e0e12 */
[----:B------:R-:W-:Y:S02]  /*1320*/  ISETP.GE.U32.AND P0, PT, R20, R7, PT ;  /* 0x000000071400720c */ /* 0x000fe40003f06070 */
[----:B------:R-:W-:Y:S02]  /*1330*/  IADD3 R13, P2, PT, R4, 0x1, RZ ;  /* 0x00000001040d7810 */ /* 0x000fe40007f5e0ff */
[C---:B------:R-:W-:Y:S02]  /*1340*/  ISETP.GE.U32.AND.EX P0, PT, R18.reuse, RZ, PT, P0 ;  /* 0x000000ff1200720c */ /* 0x040fe40003f06100 */
[----:B------:R-:W-:Y:S02]  /*1350*/  IADD3.X R3, PT, PT, R18, -0x1, RZ, P1, !PT ;  /* 0xffffffff12037810 */ /* 0x000fe40000ffe4ff */
[----:B------:R-:W-:-:S02]  /*1360*/  IADD3.X R2, PT, PT, RZ, R5, RZ, P2, !PT ;  /* 0x00000005ff027210 */ /* 0x000fc400017fe4ff */
[----:B------:R-:W-:Y:S02]  /*1370*/  SEL R14, R14, R20, P0 ;  /* 0x000000140e0e7207 */ /* 0x000fe40000000000 */
[----:B------:R-:W-:Y:S02]  /*1380*/  SEL R13, R13, R4, P0 ;  /* 0x000000040d0d7207 */ /* 0x000fe40000000000 */
[----:B------:R-:W-:Y:S02]  /*1390*/  SEL R3, R3, R18, P0 ;  /* 0x0000001203037207 */ /* 0x000fe40000000000 */
[----:B------:R-:W-:Y:S02]  /*13a0*/  SEL R4, R2, R5, P0 ;  /* 0x0000000502047207 */ /* 0x000fe40000000000 */
[----:B------:R-:W-:Y:S02]  /*13b0*/  ISETP.GE.U32.AND P0, PT, R14, R7, PT ;  /* 0x000000070e00720c */ /* 0x000fe40003f06070 */
[----:B------:R-:W-:-:S02]  /*13c0*/  IADD3 R2, P2, PT, R13, 0x1, RZ ;  /* 0x000000010d027810 */ /* 0x000fc40007f5e0ff */
[----:B------:R-:W-:Y:S02]  /*13d0*/  ISETP.GE.U32.AND.EX P0, PT, R3, RZ, PT, P0 ;  /* 0x000000ff0300720c */ /* 0x000fe40003f06100 */
[----:B------:R-:W-:Y:S01]  /*13e0*/  ISETP.NE.U32.AND P1, PT, R7, RZ, PT ;  /* 0x000000ff0700720c */ /* 0x000fe20003f25070 */
[----:B------:R-:W-:Y:S01]  /*13f0*/  IMAD.X R3, RZ, RZ, R4, P2 ;  /* 0x000000ffff037224 */ /* 0x000fe200010e0604 */
[----:B------:R-:W-:Y:S02]  /*1400*/  SEL R2, R2, R13, P0 ;  /* 0x0000000d02027207 */ /* 0x000fe40000000000 */
[----:B------:R-:W-:Y:S02]  /*1410*/  MOV R13, 0x0 ;  /* 0x00000000000d7802 */ /* 0x000fe40000000f00 */
[----:B------:R-:W-:Y:S02]  /*1420*/  ISETP.NE.AND.EX P1, PT, RZ, RZ, PT, P1 ;  /* 0x000000ffff00720c */ /* 0x000fe40003f25310 */
[----:B------:R-:W-:-:S02]  /*1430*/  SEL R3, R3, R4, P0 ;  /* 0x0000000403037207 */ /* 0x000fc40000000000 */
[----:B------:R-:W-:Y:S02]  /*1440*/  SEL R2, R2, 0xffffffff, P1 ;  /* 0xffffffff02027807 */ /* 0x000fe40000800000 */
[----:B------:R-:W-:Y:S01]  /*1450*/  SEL R3, R3, 0xffffffff, P1 ;  /* 0xffffffff03037807 */ /* 0x000fe20000800000 */
[----:B------:R-:W-:Y:S06]  /*1460*/  RET.REL.NODEC R12 `(_ZN8kernel_633sum_with_thread_wide_memcpy_asyncEPfmS0_) ;  /* 0xffffffe80ce47950 */ /* 0x000fec0003c3ffff */
.L_x_18:
[----:B------:R-:W-:-:S00]  /*1470*/  BRA `(.L_x_18) ;  /* 0xfffffffc00fc7947 */ /* 0x000fc0000383ffff */
[----:B------:R-:W-:-:S00]  /*1480*/  NOP ;  /* 0x0000000000007918 */ /* 0x000fc00000000000 */
[----:B------:R-:W-:-:S00]  /*1490*/  NOP ;  /* 0x0000000000007918 */ /* 0x000fc00000000000 */
[----:B------:R-:W-:-:S00]  /*14a0*/  NOP ;  /* 0x0000000000007918 */ /* 0x000fc00000000000 */
[----:B------:R-:W-:-:S00]  /*14b0*/  NOP ;  /* 0x0000000000007918 */ /* 0x000fc00000000000 */
[----:B------:R-:W-:-:S00]  /*14c0*/  NOP ;  /* 0x0000000000007918 */ /* 0x000fc00000000000 */
[----:B------:R-:W-:-:S00]  /*14d0*/  NOP ;  /* 0x0000000000007918 */ /* 0x000fc00000000000 */
[----:B------:R-:W-:-:S00]  /*14e0*/  NOP ;  /* 0x0000000000007918 */ /* 0x000fc00000000000 */
[----:B------:R-:W-:-:S00]  /*14f0*/  NOP ;  /* 0x0000000000007918 */ /* 0x000fc00000000000 */
.L_x_20:


//--------------------- .nv.global.init           --------------------------
	.section	.nv.global.init,"aw",@progbits
.nv.global.init:
	.type		$str,@object
	.size		$str,($str$1 - $str)
$str:
        /*0000*/ 	.byte	0x6e, 0x20, 0x25, 0x20, 0x42, 0x4c, 0x4f, 0x43, 0x4b, 0x5f, 0x54, 0x49, 0x4c, 0x45, 0x5f, 0x53
        /*0010*/ 	.byte	0x49, 0x5a, 0x45, 0x20, 0x3d, 0x3d, 0x20, 0x30, 0x00
	.type		$str$1,@object
	.size		$str$1,(__unnamed_1 - $str$1)
$str$1:
        /*0019*/ 	.byte	0x2f, 0x74, 0x6d, 0x70, 0x2f, 0x73, 0x61, 0x73, 0x73, 0x5f, 0x63, 0x75, 0x5f, 0x61, 0x6c, 0x64
        /*0029*/ 	.byte	0x69, 0x38, 0x71, 0x35, 0x68, 0x2f, 0x6b, 0x2e, 0x63, 0x75, 0x00
	.type		__unnamed_1,@object
	.size		__unnamed_1,(.L_0 - __unnamed_1)
__unnamed_1:
        /*0034*/ 	.byte	0x76, 0x6f, 0x69, 0x64, 0x20, 0x6b, 0x65, 0x72, 0x6e, 0x65, 0x6c, 0x5f, 0x36, 0x3a, 0x3a, 0x73
        /*0044*/ 	.byte	0x75, 0x6d, 0x5f, 0x77, 0x69, 0x74, 0x68, 0x5f, 0x74, 0x68, 0x72, 0x65, 0x61, 0x64, 0x5f, 0x77
        /*0054*/ 	.byte	0x69, 0x64, 0x65, 0x5f, 0x6d, 0x65, 0x6d, 0x63, 0x70, 0x79, 0x5f, 0x61, 0x73, 0x79, 0x6e, 0x63
        /*0064*/ 	.byte	0x28, 0x66, 0x6c, 0x6f, 0x61, 0x74, 0x20, 0x2a, 0x2c, 0x20, 0x75, 0x6e, 0x73, 0x69, 0x67, 0x6e
        /*0074*/ 	.byte	0x65, 0x64, 0x20, 0x6c, 0x6f, 0x6e, 0x67, 0x2c, 0x20, 0x66, 0x6c, 0x6f, 0x61, 0x74, 0x20, 0x2a
        /*0084*/ 	.byte	0x29, 0x00
.L_0:


//--------------------- .nv.shared._ZN8kernel_633sum_with_thread_wide_memcpy_asyncEPfmS0_ --------------------------
	.section	.nv.shared._ZN8kernel_633sum_with_thread_wide_memcpy_asyncEPfmS0_,"aw",@nobits
	.sectionflags	@""
	.align	16
.nv.shared._ZN8kernel_633sum_with_thread_wide_memcpy_asyncEPfmS0_:
	.zero		2048


//--------------------- .nv.shared.reserved.0     --------------------------
	.section	.nv.shared.reserved.0,"aw",@nobits
	.weak		__nv_reservedSMEM_offset_0_alias
	.size		__nv_reservedSMEM_offset_0_alias, 0, 64
	.other		__nv_reservedSMEM_offset_0_alias,@"STO_CUDA_RESERVED_SHARED STV_DEFAULT"
__nv_reservedSMEM_offset_0_alias:
	.zero		0
	.zero		64


//--------------------- .nv.constant0._ZN8kernel_633sum_with_thread_wide_memcpy_asyncEPfmS0_ --------------------------
	.section	.nv.constant0._ZN8kernel_633sum_with_thread_wide_memcpy_asyncEPfmS0_,"a",@progbits
	.sectionflags	@""
	.align	4
.nv.constant0._ZN8kernel_633sum_with_thread_wide_memcpy_asyncEPfmS0_:
	.zero		920


//--------------------- SYMBOLS --------------------------

	.type		.nv.reservedSmem.offset0,@object
	.size		.nv.reservedSmem.offset0,0x4
	.type		.nv.reservedSmem.cap,@object
	.size		.nv.reservedSmem.cap,0x4
	.type		__assertfail,@function
